	.headerflags	@"EF_CUDA_TEXMODE_UNIFIED EF_CUDA_64BIT_ADDRESS EF_CUDA_ACCELERATORS EF_CUDA_SM90 EF_CUDA_VIRTUAL_SM(EF_CUDA_SM90)"
	.elftype	@"ET_EXEC"


//--------------------- .nv.info                  --------------------------
	.section	.nv.info,"",@"SHT_CUDA_INFO"
	.align	4


	//----- nvinfo : EIATTR_REGCOUNT
	.align		4
        /*0000*/ 	.byte	0x04, 0x2f
        /*0002*/ 	.short	(.L_1 - .L_0)
	.align		4
.L_0:
        /*0004*/ 	.word	index@(triton_poi_fused_mul_transpose_1)
        /*0008*/ 	.word	0x00000014


	//----- nvinfo : EIATTR_MIN_STACK_SIZE
	.align		4
.L_1:
        /*000c*/ 	.byte	0x04, 0x12
        /*000e*/ 	.short	(.L_3 - .L_2)
	.align		4
.L_2:
        /*0010*/ 	.word	index@(triton_poi_fused_mul_transpose_1)
        /*0014*/ 	.word	0x00000000


	//----- nvinfo : EIATTR_FRAME_SIZE
	.align		4
.L_3:
        /*0018*/ 	.byte	0x04, 0x11
        /*001a*/ 	.short	(.L_5 - .L_4)
	.align		4
.L_4:
        /*001c*/ 	.word	index@(triton_poi_fused_mul_transpose_1)
        /*0020*/ 	.word	0x00000000


	//----- nvinfo : EIATTR_MIN_STACK_SIZE
	.align		4
.L_5:
        /*0024*/ 	.byte	0x04, 0x12
        /*0026*/ 	.short	(.L_7 - .L_6)
	.align		4
.L_6:
        /*0028*/ 	.word	index@(triton_poi_fused_mul_transpose_1)
        /*002c*/ 	.word	0x00000000
.L_7:


//--------------------- .nv.info.triton_poi_fused_mul_transpose_1 --------------------------
	.section	.nv.info.triton_poi_fused_mul_transpose_1,"",@"SHT_CUDA_INFO"
	.sectionflags	@""
	.align	4


	//----- nvinfo : EIATTR_CUDA_API_VERSION
	.align		4
        /*0000*/ 	.byte	0x04, 0x37
        /*0002*/ 	.short	(.L_9 - .L_8)
.L_8:
        /*0004*/ 	.word	0x0000007c


	//----- nvinfo : EIATTR_KPARAM_INFO
	.align		4
.L_9:
        /*0008*/ 	.byte	0x04, 0x17
        /*000a*/ 	.short	(.L_11 - .L_10)
.L_10:
        /*000c*/ 	.word	0x00000000
        /*0010*/ 	.short	0x0005
        /*0012*/ 	.short	0x0024
        /*0014*/ 	.byte	0x00, 0xf0, 0x11, 0x00


	//----- nvinfo : EIATTR_KPARAM_INFO
	.align		4
.L_11:
        /*0018*/ 	.byte	0x04, 0x17
        /*001a*/ 	.short	(.L_13 - .L_12)
.L_12:
        /*001c*/ 	.word	0x00000000
        /*0020*/ 	.short	0x0004
        /*0022*/ 	.short	0x0020
        /*0024*/ 	.byte	0x00, 0xf0, 0x11, 0x00


	//----- nvinfo : EIATTR_KPARAM_INFO
	.align		4
.L_13:
        /*0028*/ 	.byte	0x04, 0x17
        /*002a*/ 	.short	(.L_15 - .L_14)
.L_14:
        /*002c*/ 	.word	0x00000000
        /*0030*/ 	.short	0x0003
        /*0032*/ 	.short	0x0018
        /*0034*/ 	.byte	0x00, 0xf4, 0x21, 0x00


	//----- nvinfo : EIATTR_KPARAM_INFO
	.align		4
.L_15:
        /*0038*/ 	.byte	0x04, 0x17
        /*003a*/ 	.short	(.L_17 - .L_16)
.L_16:
        /*003c*/ 	.word	0x00000000
        /*0040*/ 	.short	0x0002
        /*0042*/ 	.short	0x0010
        /*0044*/ 	.byte	0x00, 0xf4, 0x21, 0x00


	//----- nvinfo : EIATTR_KPARAM_INFO
	.align		4
.L_17:
        /*0048*/ 	.byte	0x04, 0x17
        /*004a*/ 	.short	(.L_19 - .L_18)
.L_18:
        /*004c*/ 	.word	0x00000000
        /*0050*/ 	.short	0x0001
        /*0052*/ 	.short	0x0008
        /*0054*/ 	.byte	0x00, 0xf4, 0x21, 0x00


	//----- nvinfo : EIATTR_KPARAM_INFO
	.align		4
.L_19:
        /*0058*/ 	.byte	0x04, 0x17
        /*005a*/ 	.short	(.L_21 - .L_20)
.L_20:
        /*005c*/ 	.word	0x00000000
        /*0060*/ 	.short	0x0000
        /*0062*/ 	.short	0x0000
        /*0064*/ 	.byte	0x00, 0xf4, 0x21, 0x00


	//----- nvinfo : EIATTR_SPARSE_MMA_MASK
	.align		4
.L_21:
        /*0068*/ 	.byte	0x03, 0x50
        /*006a*/ 	.short	0x0000


	//----- nvinfo : EIATTR_MAXREG_COUNT
	.align		4
        /*006c*/ 	.byte	0x03, 0x1b
        /*006e*/ 	.short	0x00ff


	//----- nvinfo : EIATTR_EXIT_INSTR_OFFSETS
	.align		4
        /*0070*/ 	.byte	0x04, 0x1c
        /*0072*/ 	.short	(.L_23 - .L_22)


	//   ....[0]....
.L_22:
        /*0074*/ 	.word	0x00000380


	//   ....[1]....
        /*0078*/ 	.word	0x000003a0


	//----- nvinfo : EIATTR_REQNTID
	.align		4
.L_23:
        /*007c*/ 	.byte	0x04, 0x10
        /*007e*/ 	.short	(.L_25 - .L_24)
.L_24:
        /*0080*/ 	.word	0x00000020
        /*0084*/ 	.word	0x00000001
        /*0088*/ 	.word	0x00000001


	//----- nvinfo : EIATTR_CBANK_PARAM_SIZE
	.align		4
.L_25:
        /*008c*/ 	.byte	0x03, 0x19
        /*008e*/ 	.short	0x0028


	//----- nvinfo : EIATTR_PARAM_CBANK
	.align		4
        /*0090*/ 	.byte	0x04, 0x0a
        /*0092*/ 	.short	(.L_27 - .L_26)
	.align		4
.L_26:
        /*0094*/ 	.word	index@(.nv.constant0.triton_poi_fused_mul_transpose_1)
        /*0098*/ 	.short	0x0210
        /*009a*/ 	.short	0x0028


	//----- nvinfo : EIATTR_SW_WAR
	.align		4
.L_27:
        /*009c*/ 	.byte	0x04, 0x36
        /*009e*/ 	.short	(.L_29 - .L_28)
.L_28:
        /*00a0*/ 	.word	0x00000008
.L_29:


//--------------------- .nv.callgraph             --------------------------
	.section	.nv.callgraph,"",@"SHT_CUDA_CALLGRAPH"
	.align	4
	.sectionentsize	8
	.align		4
        /*0000*/ 	.word	0x00000000
	.align		4
        /*0004*/ 	.word	0xffffffff
	.align		4
        /*0008*/ 	.word	0x00000000
	.align		4
        /*000c*/ 	.word	0xfffffffe
	.align		4
        /*0010*/ 	.word	0x00000000
	.align		4
        /*0014*/ 	.word	0xfffffffd
	.align		4
        /*0018*/ 	.word	0x00000000
	.align		4
        /*001c*/ 	.word	0xfffffffc


//--------------------- .text.triton_poi_fused_mul_transpose_1 --------------------------
	.section	.text.triton_poi_fused_mul_transpose_1,"ax",@progbits
	.sectionflags	@"SHF_BARRIERS=1"
	.align	128
        .global         triton_poi_fused_mul_transpose_1
        .type           triton_poi_fused_mul_transpose_1,@function
        .size           triton_poi_fused_mul_transpose_1,(.L_x_1 - triton_poi_fused_mul_transpose_1)
        .other          triton_poi_fused_mul_transpose_1,@"STO_CUDA_ENTRY STV_DEFAULT"
triton_poi_fused_mul_transpose_1:
.text.triton_poi_fused_mul_transpose_1:
[----:B------:R-:W0:Y:S02]  /*0000*/  LDC R1, c[0x0][0x28] ;  /* 0x00000a00ff017b82 */ /* 0x000e240000000800 */
[----:B------:R-:W1:Y:S01]  /*0010*/  S2R R0, SR_CTAID.Y ;  /* 0x0000000000007919 */ /* 0x000e620000002600 */
[----:B------:R-:W2:Y:S01]  /*0020*/  LDC.64 R4, c[0x0][0x218] ;  /* 0x00008600ff047b82 */ /* 0x000ea20000000a00 */
[----:B------:R-:W-:Y:S01]  /*0030*/  ULDC.64 UR6, c[0x0][0x208] ;  /* 0x0000820000067ab9 */ /* 0x000fe20000000a00 */
[----:B------:R-:W3:Y:S01]  /*0040*/  S2R R15, SR_TID.X ;  /* 0x00000000000f7919 */ /* 0x000ee20000002100 */
[----:B------:R-:W4:Y:S05]  /*0050*/  S2R R8, SR_CTAID.X ;  /* 0x0000000000087919 */ /* 0x000f2a0000002500 */
[----:B------:R-:W5:Y:S01]  /*0060*/  LDC.64 R2, c[0x0][0x210] ;  /* 0x00008400ff027b82 */ /* 0x000f620000000a00 */
[----:B-1----:R-:W-:Y:S01]  /*0070*/  SHF.R.S32.HI R11, RZ, 0x1c, R0 ;  /* 0x0000001cff0b7819 */ /* 0x002fe20000011400 */
[----:B------:R-:W-:Y:S01]  /*0080*/  IMAD.SHL.U32 R0, R0, 0x8, RZ ;  /* 0x0000000800007824 */ /* 0x000fe200078e00ff */
[----:B---3--:R-:W-:-:S02]  /*0090*/  SHF.R.U32.HI R7, RZ, 0x3, R15 ;  /* 0x00000003ff077819 */ /* 0x008fc4000001160f */
[----:B------:R-:W-:Y:S01]  /*00a0*/  SGXT R11, R11, 0x1 ;  /* 0x000000010b0b781a */ /* 0x000fe20000000200 */
[----:B----4-:R-:W-:Y:S01]  /*00b0*/  IMAD.SHL.U32 R8, R8, 0x4, RZ ;  /* 0x0000000408087824 */ /* 0x010fe200078e00ff */
[----:B------:R-:W-:Y:S02]  /*00c0*/  SGXT.U32 R7, R7, 0x2 ;  /* 0x000000020707781a */ /* 0x000fe40000000000 */
[----:B------:R-:W-:Y:S02]  /*00d0*/  LOP3.LUT R6, R0, 0x7, R15, 0xf8, !PT ;  /* 0x0000000700067812 */ /* 0x000fe400078ef80f */
[----:B------:R-:W-:Y:S02]  /*00e0*/  LOP3.LUT R9, R8, R7, RZ, 0xfc, !PT ;  /* 0x0000000708097212 */ /* 0x000fe400078efcff */
[----:B------:R-:W-:Y:S02]  /*00f0*/  LEA.HI R11, R11, R6, RZ, 0x2 ;  /* 0x000000060b0b7211 */ /* 0x000fe400078f10ff */
[C---:B------:R-:W-:Y:S01]  /*0100*/  ISETP.GE.AND P0, PT, R9.reuse, 0x4, PT ;  /* 0x000000040900780c */ /* 0x040fe20003f06270 */
[----:B------:R-:W-:Y:S01]  /*0110*/  IMAD R9, R9, 0x10, R6 ;  /* 0x0000001009097824 */ /* 0x000fe200078e0206 */
[----:B------:R-:W-:-:S02]  /*0120*/  LOP3.LUT R11, R11, 0xfffffffc, RZ, 0xc0, !PT ;  /* 0xfffffffc0b0b7812 */ /* 0x000fc400078ec0ff */
[C---:B------:R-:W-:Y:S01]  /*0130*/  ISETP.GE.AND P1, PT, R6.reuse, 0x10, PT ;  /* 0x000000100600780c */ /* 0x040fe20003f26270 */
[----:B-----5:R-:W-:Y:S01]  /*0140*/  IMAD.WIDE R2, R9, 0x4, R2 ;  /* 0x0000000409027825 */ /* 0x020fe200078e0202 */
[----:B------:R-:W-:-:S03]  /*0150*/  ISETP.LT.AND P0, PT, R6, 0x10, !P0 ;  /* 0x000000100600780c */ /* 0x000fc60004701270 */
[----:B------:R-:W-:Y:S02]  /*0160*/  IMAD.IADD R11, R6, 0x1, -R11 ;  /* 0x00000001060b7824 */ /* 0x000fe400078e0a0b */
[----:B------:R-:W-:Y:S02]  /*0170*/  IMAD.MOV.U32 R6, RZ, RZ, RZ ;  /* 0x000000ffff067224 */ /* 0x000fe400078e00ff */
[----:B--2---:R-:W-:-:S04]  /*0180*/  IMAD.WIDE R4, R11, 0x4, R4 ;  /* 0x000000040b047825 */ /* 0x004fc800078e0204 */
[----:B------:R-:W-:Y:S02]  /*0190*/  IMAD.MOV.U32 R11, RZ, RZ, RZ ;  /* 0x000000ffff0b7224 */ /* 0x000fe400078e00ff */
[----:B------:R1:W2:Y:S04]  /*01a0*/  @P0 LDG.E.EL R6, desc[UR6][R2.64] ;  /* 0x0000000602060981 */ /* 0x0002a8000c2e1900 */
[----:B------:R3:W2:Y:S01]  /*01b0*/  @!P1 LDG.E.EL R11, desc[UR6][R4.64] ;  /* 0x00000006040b9981 */ /* 0x0006a2000c2e1900 */
[----:B------:R-:W4:Y:S01]  /*01c0*/  S2UR UR5, SR_CgaCtaId ;  /* 0x00000000000579c3 */ /* 0x000f220000008800 */
[C---:B------:R-:W-:Y:S01]  /*01d0*/  IMAD.SHL.U32 R10, R15.reuse, 0x4, RZ ;  /* 0x000000040f0a7824 */ /* 0x040fe200078e00ff */
[----:B------:R-:W-:Y:S01]  /*01e0*/  UMOV UR4, 0x400 ;  /* 0x0000040000047882 */ /* 0x000fe20000000000 */
[----:B------:R-:W-:-:S02]  /*01f0*/  LOP3.LUT R13, R15, 0x1c, RZ, 0xc0, !PT ;  /* 0x0000001c0f0d7812 */ /* 0x000fc400078ec0ff */
[----:B------:R-:W-:Y:S02]  /*0200*/  LOP3.LUT R8, R8, 0x3, R15, 0xf8, !PT ;  /* 0x0000000308087812 */ /* 0x000fe400078ef80f */
[----:B------:R-:W-:Y:S01]  /*0210*/  LOP3.LUT R10, R10, 0x1c, RZ, 0xc0, !PT ;  /* 0x0000001c0a0a7812 */ /* 0x000fe200078ec0ff */
[----:B-1----:R-:W1:Y:S01]  /*0220*/  LDC.64 R2, c[0x0][0x220] ;  /* 0x00008800ff027b82 */ /* 0x002e620000000a00 */
[----:B------:R-:W-:Y:S02]  /*0230*/  ISETP.GE.AND P1, PT, R8, 0x4, PT ;  /* 0x000000040800780c */ /* 0x000fe40003f26270 */
[----:B------:R-:W-:-:S05]  /*0240*/  LOP3.LUT R7, R10, R7, RZ, 0xfc, !PT ;  /* 0x000000070a077212 */ /* 0x000fca00078efcff */
[----:B---3--:R-:W3:Y:S01]  /*0250*/  LDC.64 R4, c[0x0][0x228] ;  /* 0x00008a00ff047b82 */ /* 0x008ee20000000a00 */
[----:B----4-:R-:W-:-:S06]  /*0260*/  UPRMT UR4, UR5, 0x654, UR4 ;  /* 0x0000065405047896 */ /* 0x010fcc0008000004 */
[----:B------:R-:W-:Y:S01]  /*0270*/  VIADD R12, R10, UR4 ;  /* 0x000000040a0c7c36 */ /* 0x000fe20008000000 */
[----:B------:R-:W-:Y:S01]  /*0280*/  LOP3.LUT R10, R15, 0x1f, RZ, 0xc0, !PT ;  /* 0x0000001f0f0a7812 */ /* 0x000fe200078ec0ff */
[----:B------:R-:W-:Y:S02]  /*0290*/  VIADD R13, R13, UR4 ;  /* 0x000000040d0d7c36 */ /* 0x000fe40008000000 */
[----:B------:R-:W-:Y:S01]  /*02a0*/  IMAD R12, R7, 0x4, R12 ;  /* 0x00000004070c7824 */ /* 0x000fe200078e020c */
[----:B------:R-:W-:Y:S01]  /*02b0*/  SHF.R.U32.HI R7, RZ, 0x2, R15 ;  /* 0x00000002ff077819 */ /* 0x000fe2000001160f */
[----:B------:R-:W-:-:S03]  /*02c0*/  IMAD R10, R10, 0x4, R13 ;  /* 0x000000040a0a7824 */ /* 0x000fc600078e020d */
[----:B------:R-:W-:Y:S01]  /*02d0*/  SGXT.U32 R7, R7, 0x3 ;  /* 0x000000030707781a */ /* 0x000fe20000000000 */
[----:B---3--:R-:W-:-:S03]  /*02e0*/  IMAD.WIDE R4, R9, 0x4, R4 ;  /* 0x0000000409047825 */ /* 0x008fc600078e0204 */
[----:B------:R-:W-:-:S04]  /*02f0*/  LOP3.LUT R7, R0, R7, RZ, 0xfc, !PT ;  /* 0x0000000700077212 */ /* 0x000fc800078efcff */
[C---:B------:R-:W-:Y:S01]  /*0300*/  ISETP.LT.AND P1, PT, R7.reuse, 0x10, !P1 ;  /* 0x000000100700780c */ /* 0x040fe20004f21270 */
[----:B------:R-:W-:-:S04]  /*0310*/  IMAD R7, R7, 0x4, R8 ;  /* 0x0000000407077824 */ /* 0x000fc800078e0208 */
[----:B-1----:R-:W-:-:S04]  /*0320*/  IMAD.WIDE R2, R7, 0x4, R2 ;  /* 0x0000000407027825 */ /* 0x002fc800078e0202 */
[----:B--2---:R-:W-:-:S05]  /*0330*/  FADD R17, R11, R6 ;  /* 0x000000060b117221 */ /* 0x004fca0000000000 */
[----:B------:R-:W-:Y:S01]  /*0340*/  STS [R12], R17 ;  /* 0x000000110c007388 */ /* 0x000fe20000000800 */
[----:B------:R-:W-:Y:S06]  /*0350*/  BAR.SYNC.DEFER_BLOCKING 0x0 ;  /* 0x0000000000007b1d */ /* 0x000fec0000010000 */
[----:B------:R-:W1:Y:S04]  /*0360*/  LDS R11, [R10] ;  /* 0x000000000a0b7984 */ /* 0x000e680000000800 */
[----:B-1----:R1:W-:Y:S01]  /*0370*/  @P1 STG.E desc[UR6][R2.64], R11 ;  /* 0x0000000b02001986 */ /* 0x0023e2000c101906 */
[----:B------:R-:W-:Y:S05]  /*0380*/  @!P0 EXIT ;  /* 0x000000000000894d */ /* 0x000fea0003800000 */
[----:B------:R-:W-:Y:S01]  /*0390*/  STG.E desc[UR6][R4.64], R17 ;  /* 0x0000001104007986 */ /* 0x000fe2000c101906 */
[----:B------:R-:W-:Y:S05]  /*03a0*/  EXIT ;  /* 0x000000000000794d */ /* 0x000fea0003800000 */
.L_x_0:
[----:B------:R-:W-:-:S00]  /*03b0*/  BRA `(.L_x_0) ;  /* 0xfffffffc00fc7947 */ /* 0x000fc0000383ffff */
[----:B------:R-:W-:-:S00]  /*03c0*/  NOP ;  /* 0x0000000000007918 */ /* 0x000fc00000000000 */
        /* <DEDUP_REMOVED lines=11> */
.L_x_1:


//--------------------- .nv.shared.triton_poi_fused_mul_transpose_1 --------------------------
	.section	.nv.shared.triton_poi_fused_mul_transpose_1,"aw",@nobits
	.sectionflags	@""
	.align	16
	.zero		1024


//--------------------- .nv.constant0.triton_poi_fused_mul_transpose_1 --------------------------
	.section	.nv.constant0.triton_poi_fused_mul_transpose_1,"a",@progbits
	.sectionflags	@""
	.align	4
.nv.constant0.triton_poi_fused_mul_transpose_1:
	.zero		568
